//
// Generated by NVIDIA NVVM Compiler
//
// Compiler Build ID: CL-36424714
// Cuda compilation tools, release 13.0, V13.0.88
// Based on NVVM 20.0.0
//

.version 9.0
.target sm_100
.address_size 64

	// .globl	_Z6kernelPfPii

.visible .entry _Z6kernelPfPii(
	.param .u64 .ptr .align 1 _Z6kernelPfPii_param_0,
	.param .u64 .ptr .align 1 _Z6kernelPfPii_param_1,
	.param .u32 _Z6kernelPfPii_param_2
)
{
	.reg .pred 	%p<2>;
	.reg .b32 	%r<8>;
	.reg .b32 	%f<2>;
	.reg .b64 	%rd<9>;

	ld.param.u64 	%rd1, [_Z6kernelPfPii_param_0];
	ld.param.u64 	%rd2, [_Z6kernelPfPii_param_1];
	ld.param.u32 	%r2, [_Z6kernelPfPii_param_2];
	mov.u32 	%r3, %ctaid.x;
	mov.u32 	%r4, %ntid.x;
	mov.u32 	%r5, %tid.x;
	mad.lo.s32 	%r1, %r3, %r4, %r5;
	setp.ge.s32 	%p1, %r1, %r2;
	@%p1 bra 	$L__BB0_2;
	cvta.to.global.u64 	%rd3, %rd1;
	cvta.to.global.u64 	%rd4, %rd2;
	mul.wide.s32 	%rd5, %r1, 4;
	add.s64 	%rd6, %rd3, %rd5;
	ld.global.f32 	%f1, [%rd6];
	cvt.rzi.s32.f32 	%r6, %f1;
	mul.wide.s32 	%rd7, %r6, 4;
	add.s64 	%rd8, %rd4, %rd7;
	atom.global.add.u32 	%r7, [%rd8], 1;
$L__BB0_2:
	ret;

}


// ===== COMPILED SASS (sm_100) =====

	.target	sm_100

	.elftype	@"ET_EXEC"


//--------------------- .note.nv.tkinfo           --------------------------
	.section	.note.nv.tkinfo,"",@"SHT_NOTE"
	.sectionflags	@"SHF_NOTE_NV_TKINFO"
	.tkinfo
        /*0018*/ 	.word	0x00000002
        /*0030*/ 	.string	""
        /*0030*/ 	.string	"ptxas"
        /*0030*/ 	.string	"Cuda compilation tools, release 13.0, V13.0.88"
        /*0030*/ 	.string	"Build cuda_13.0.r13.0/compiler.36424714_0"
        /*0030*/ 	.string	"-arch sm_100 -m 64 "



//--------------------- .note.nv.cuinfo           --------------------------
	.section	.note.nv.cuinfo,"",@"SHT_NOTE"
	.sectionflags	@"SHF_NOTE_NV_CUINFO"
        /*0018*/ 	.short	0x0002
        /*001a*/ 	.short	0x0064
        /*001c*/ 	.short	0x0082
	.zero		2


//--------------------- .nv.info                  --------------------------
	.section	.nv.info,"",@"SHT_CUDA_INFO"
	.align	4


	//----- nvinfo : EIATTR_REGCOUNT
	.align		4
        /*0000*/ 	.byte	0x04, 0x2f
        /*0002*/ 	.short	(.L_1 - .L_0)
	.align		4
.L_0:
        /*0004*/ 	.word	index@(_Z6kernelPfPii)
        /*0008*/ 	.word	0x0000000c


	//----- nvinfo : EIATTR_FRAME_SIZE
	.align		4
.L_1:
        /*000c*/ 	.byte	0x04, 0x11
        /*000e*/ 	.short	(.L_3 - .L_2)
	.align		4
.L_2:
        /*0010*/ 	.word	index@(_Z6kernelPfPii)
        /*0014*/ 	.word	0x00000000


	//----- nvinfo : EIATTR_MIN_STACK_SIZE
	.align		4
.L_3:
        /*0018*/ 	.byte	0x04, 0x12
        /*001a*/ 	.short	(.L_5 - .L_4)
	.align		4
.L_4:
        /*001c*/ 	.word	index@(_Z6kernelPfPii)
        /*0020*/ 	.word	0x00000000
.L_5:


//--------------------- .nv.compat                --------------------------
	.section	.nv.compat,"",@"SHT_CUDA_COMPAT_INFO"
	.align	4
        /*0000*/ 	.byte	0x02, 0x09, 0x00, 0x00, 0x02, 0x02, 0x01, 0x00, 0x02, 0x05, 0x05, 0x00, 0x03, 0x07, 0x01, 0x01
        /*0010*/ 	.byte	0x02, 0x03, 0x00, 0x00, 0x02, 0x06, 0x01, 0x00, 0x04, 0x0b, 0x08, 0x00, 0x09, 0x00, 0x00, 0x00
        /*0020*/ 	.byte	0x00, 0x00, 0x00, 0x00


//--------------------- .nv.info._Z6kernelPfPii   --------------------------
	.section	.nv.info._Z6kernelPfPii,"",@"SHT_CUDA_INFO"
	.sectionflags	@""
	.align	4


	//----- nvinfo : EIATTR_CUDA_API_VERSION
	.align		4
        /*0000*/ 	.byte	0x04, 0x37
        /*0002*/ 	.short	(.L_7 - .L_6)
.L_6:
        /*0004*/ 	.word	0x00000082


	//----- nvinfo : EIATTR_KPARAM_INFO
	.align		4
.L_7:
        /*0008*/ 	.byte	0x04, 0x17
        /*000a*/ 	.short	(.L_9 - .L_8)
.L_8:
        /*000c*/ 	.word	0x00000000
        /*0010*/ 	.short	0x0002
        /*0012*/ 	.short	0x0010
        /*0014*/ 	.byte	0x00, 0xf0, 0x11, 0x00


	//----- nvinfo : EIATTR_KPARAM_INFO
	.align		4
.L_9:
        /*0018*/ 	.byte	0x04, 0x17
        /*001a*/ 	.short	(.L_11 - .L_10)
.L_10:
        /*001c*/ 	.word	0x00000000
        /*0020*/ 	.short	0x0001
        /*0022*/ 	.short	0x0008
        /*0024*/ 	.byte	0x00, 0xf5, 0x21, 0x00


	//----- nvinfo : EIATTR_KPARAM_INFO
	.align		4
.L_11:
        /*0028*/ 	.byte	0x04, 0x17
        /*002a*/ 	.short	(.L_13 - .L_12)
.L_12:
        /*002c*/ 	.word	0x00000000
        /*0030*/ 	.short	0x0000
        /*0032*/ 	.short	0x0000
        /*0034*/ 	.byte	0x00, 0xf5, 0x21, 0x00


	//----- nvinfo : EIATTR_SPARSE_MMA_MASK
	.align		4
.L_13:
        /*0038*/ 	.byte	0x03, 0x50
        /*003a*/ 	.short	0x0000


	//----- nvinfo : EIATTR_MAXREG_COUNT
	.align		4
        /*003c*/ 	.byte	0x03, 0x1b
        /*003e*/ 	.short	0x00ff


	//----- nvinfo : EIATTR_MERCURY_ISA_VERSION
	.align		4
        /*0040*/ 	.byte	0x03, 0x5f
        /*0042*/ 	.short	0x0101


	//----- nvinfo : EIATTR_VRC_CTA_INIT_COUNT
	.align		4
        /*0044*/ 	.byte	0x02, 0x4a
	.zero		1
	.zero		1


	//----- nvinfo : EIATTR_EXIT_INSTR_OFFSETS
	.align		4
        /*0048*/ 	.byte	0x04, 0x1c
        /*004a*/ 	.short	(.L_15 - .L_14)


	//   ....[0]....
.L_14:
        /*004c*/ 	.word	0x00000070


	//   ....[1]....
        /*0050*/ 	.word	0x00000110


	//----- nvinfo : EIATTR_CBANK_PARAM_SIZE
	.align		4
.L_15:
        /*0054*/ 	.byte	0x03, 0x19
        /*0056*/ 	.short	0x0014


	//----- nvinfo : EIATTR_PARAM_CBANK
	.align		4
        /*0058*/ 	.byte	0x04, 0x0a
        /*005a*/ 	.short	(.L_17 - .L_16)
	.align		4
.L_16:
        /*005c*/ 	.word	index@(.nv.constant0._Z6kernelPfPii)
        /*0060*/ 	.short	0x0380
        /*0062*/ 	.short	0x0014


	//----- nvinfo : EIATTR_SW_WAR
	.align		4
.L_17:
        /*0064*/ 	.byte	0x04, 0x36
        /*0066*/ 	.short	(.L_19 - .L_18)
.L_18:
        /*0068*/ 	.word	0x00000008
.L_19:


//--------------------- .nv.callgraph             --------------------------
	.section	.nv.callgraph,"",@"SHT_CUDA_CALLGRAPH"
	.align	4
	.sectionentsize	8
	.align		4
        /*0000*/ 	.word	0x00000000
	.align		4
        /*0004*/ 	.word	0xffffffff
	.align		4
        /*0008*/ 	.word	0x00000000
	.align		4
        /*000c*/ 	.word	0xfffffffe
	.align		4
        /*0010*/ 	.word	0x00000000
	.align		4
        /*0014*/ 	.word	0xfffffffd
	.align		4
        /*0018*/ 	.word	0x00000000
	.align		4
        /*001c*/ 	.word	0xfffffffc


//--------------------- .text._Z6kernelPfPii      --------------------------
	.section	.text._Z6kernelPfPii,"ax",@progbits
	.align	128
        .global         _Z6kernelPfPii
        .type           _Z6kernelPfPii,@function
        .size           _Z6kernelPfPii,(.L_x_1 - _Z6kernelPfPii)
        .other          _Z6kernelPfPii,@"STO_CUDA_ENTRY STV_DEFAULT"
_Z6kernelPfPii:
.text._Z6kernelPfPii:
[----:B------:R-:W-:Y:S01]  /*0000*/  LDC R1, c[0x0][0x37c] ;  /* 0x0000df00ff017b82 */ /* 0x000fe20000000800 */
[----:B------:R-:W0:Y:S07]  /*0010*/  S2R R0, SR_TID.X ;  /* 0x0000000000007919 */ /* 0x000e2e0000002100 */
[----:B------:R-:W0:Y:S01]  /*0020*/  S2UR UR4, SR_CTAID.X ;  /* 0x00000000000479c3 */ /* 0x000e220000002500 */
[----:B------:R-:W1:Y:S07]  /*0030*/  LDCU UR5, c[0x0][0x390] ;  /* 0x00007200ff0577ac */ /* 0x000e6e0008000800 */
[----:B------:R-:W0:Y:S02]  /*0040*/  LDC R5, c[0x0][0x360] ;  /* 0x0000d800ff057b82 */ /* 0x000e240000000800 */
[----:B0-----:R-:W-:-:S05]  /*0050*/  IMAD R5, R5, UR4, R0 ;  /* 0x0000000405057c24 */ /* 0x001fca000f8e0200 */
[----:B-1----:R-:W-:-:S13]  /*0060*/  ISETP.GE.AND P0, PT, R5, UR5, PT ;  /* 0x0000000505007c0c */ /* 0x002fda000bf06270 */
[----:B------:R-:W-:Y:S05]  /*0070*/  @P0 EXIT ;  /* 0x000000000000094d */ /* 0x000fea0003800000 */
[----:B------:R-:W0:Y:S01]  /*0080*/  LDC.64 R2, c[0x0][0x380] ;  /* 0x0000e000ff027b82 */ /* 0x000e220000000a00 */
[----:B------:R-:W1:Y:S01]  /*0090*/  LDCU.64 UR4, c[0x0][0x358] ;  /* 0x00006b00ff0477ac */ /* 0x000e620008000a00 */
[----:B0-----:R-:W-:-:S06]  /*00a0*/  IMAD.WIDE R2, R5, 0x4, R2 ;  /* 0x0000000405027825 */ /* 0x001fcc00078e0202 */
[----:B------:R-:W0:Y:S01]  /*00b0*/  LDC.64 R4, c[0x0][0x388] ;  /* 0x0000e200ff047b82 */ /* 0x000e220000000a00 */
[----:B-1----:R-:W2:Y:S01]  /*00c0*/  LDG.E R2, desc[UR4][R2.64] ;  /* 0x0000000402027981 */ /* 0x002ea2000c1e1900 */
[----:B------:R-:W-:Y:S01]  /*00d0*/  HFMA2 R9, -RZ, RZ, 0, 5.9604644775390625e-08 ;  /* 0x00000001ff097431 */ /* 0x000fe200000001ff */
[----:B--2---:R-:W0:Y:S02]  /*00e0*/  F2I.TRUNC.NTZ R7, R2 ;  /* 0x0000000200077305 */ /* 0x004e24000020f100 */
[----:B0-----:R-:W-:-:S05]  /*00f0*/  IMAD.WIDE R4, R7, 0x4, R4 ;  /* 0x0000000407047825 */ /* 0x001fca00078e0204 */
[----:B------:R-:W-:Y:S01]  /*0100*/  REDG.E.ADD.STRONG.GPU desc[UR4][R4.64], R9 ;  /* 0x000000090400798e */ /* 0x000fe2000c12e104 */
[----:B------:R-:W-:Y:S05]  /*0110*/  EXIT ;  /* 0x000000000000794d */ /* 0x000fea0003800000 */
.L_x_0:
[----:B------:R-:W-:-:S00]  /*0120*/  BRA `(.L_x_0) ;  /* 0xfffffffc00fc7947 */ /* 0x000fc0000383ffff */
[----:B------:R-:W-:-:S00]  /*0130*/  NOP ;  /* 0x0000000000007918 */ /* 0x000fc00000000000 */
        /* <DEDUP_REMOVED lines=12> */
.L_x_1:


//--------------------- .nv.shared.reserved.0     --------------------------
	.section	.nv.shared.reserved.0,"aw",@nobits
	.weak		__nv_reservedSMEM_offset_0_alias
	.size		__nv_reservedSMEM_offset_0_alias, 0, 64
	.other		__nv_reservedSMEM_offset_0_alias,@"STO_CUDA_RESERVED_SHARED STV_DEFAULT"
__nv_reservedSMEM_offset_0_alias:
	.zero		0
	.zero		64


//--------------------- .nv.constant0._Z6kernelPfPii --------------------------
	.section	.nv.constant0._Z6kernelPfPii,"a",@progbits
	.sectionflags	@""
	.align	4
.nv.constant0._Z6kernelPfPii:
	.zero		916


//--------------------- SYMBOLS --------------------------

	.type		.nv.reservedSmem.offset0,@object
	.size		.nv.reservedSmem.offset0,0x4
